	.headerflags	@"EF_CUDA_TEXMODE_UNIFIED EF_CUDA_64BIT_ADDRESS EF_CUDA_ACCELERATORS EF_CUDA_SM90 EF_CUDA_VIRTUAL_SM(EF_CUDA_SM90)"
	.elftype	@"ET_EXEC"


//--------------------- .nv.info                  --------------------------
	.section	.nv.info,"",@"SHT_CUDA_INFO"
	.align	4


	//----- nvinfo : EIATTR_REGCOUNT
	.align		4
        /*0000*/ 	.byte	0x04, 0x2f
        /*0002*/ 	.short	(.L_1 - .L_0)
	.align		4
.L_0:
        /*0004*/ 	.word	index@(triton_poi_fused_clamp_2)
        /*0008*/ 	.word	0x00000008


	//----- nvinfo : EIATTR_MIN_STACK_SIZE
	.align		4
.L_1:
        /*000c*/ 	.byte	0x04, 0x12
        /*000e*/ 	.short	(.L_3 - .L_2)
	.align		4
.L_2:
        /*0010*/ 	.word	index@(triton_poi_fused_clamp_2)
        /*0014*/ 	.word	0x00000000


	//----- nvinfo : EIATTR_FRAME_SIZE
	.align		4
.L_3:
        /*0018*/ 	.byte	0x04, 0x11
        /*001a*/ 	.short	(.L_5 - .L_4)
	.align		4
.L_4:
        /*001c*/ 	.word	index@(triton_poi_fused_clamp_2)
        /*0020*/ 	.word	0x00000000


	//----- nvinfo : EIATTR_MIN_STACK_SIZE
	.align		4
.L_5:
        /*0024*/ 	.byte	0x04, 0x12
        /*0026*/ 	.short	(.L_7 - .L_6)
	.align		4
.L_6:
        /*0028*/ 	.word	index@(triton_poi_fused_clamp_2)
        /*002c*/ 	.word	0x00000000
.L_7:


//--------------------- .nv.info.triton_poi_fused_clamp_2 --------------------------
	.section	.nv.info.triton_poi_fused_clamp_2,"",@"SHT_CUDA_INFO"
	.sectionflags	@""
	.align	4


	//----- nvinfo : EIATTR_CUDA_API_VERSION
	.align		4
        /*0000*/ 	.byte	0x04, 0x37
        /*0002*/ 	.short	(.L_9 - .L_8)
.L_8:
        /*0004*/ 	.word	0x0000007c


	//----- nvinfo : EIATTR_KPARAM_INFO
	.align		4
.L_9:
        /*0008*/ 	.byte	0x04, 0x17
        /*000a*/ 	.short	(.L_11 - .L_10)
.L_10:
        /*000c*/ 	.word	0x00000000
        /*0010*/ 	.short	0x0001
        /*0012*/ 	.short	0x0008
        /*0014*/ 	.byte	0x00, 0xf4, 0x21, 0x00


	//----- nvinfo : EIATTR_KPARAM_INFO
	.align		4
.L_11:
        /*0018*/ 	.byte	0x04, 0x17
        /*001a*/ 	.short	(.L_13 - .L_12)
.L_12:
        /*001c*/ 	.word	0x00000000
        /*0020*/ 	.short	0x0000
        /*0022*/ 	.short	0x0000
        /*0024*/ 	.byte	0x00, 0xf4, 0x21, 0x00


	//----- nvinfo : EIATTR_SPARSE_MMA_MASK
	.align		4
.L_13:
        /*0028*/ 	.byte	0x03, 0x50
        /*002a*/ 	.short	0x0000


	//----- nvinfo : EIATTR_MAXREG_COUNT
	.align		4
        /*002c*/ 	.byte	0x03, 0x1b
        /*002e*/ 	.short	0x00ff


	//----- nvinfo : EIATTR_EXIT_INSTR_OFFSETS
	.align		4
        /*0030*/ 	.byte	0x04, 0x1c
        /*0032*/ 	.short	(.L_15 - .L_14)


	//   ....[0]....
.L_14:
        /*0034*/ 	.word	0x00000080


	//   ....[1]....
        /*0038*/ 	.word	0x000000f0


	//----- nvinfo : EIATTR_REQNTID
	.align		4
.L_15:
        /*003c*/ 	.byte	0x04, 0x10
        /*003e*/ 	.short	(.L_17 - .L_16)
.L_16:
        /*0040*/ 	.word	0x00000020
        /*0044*/ 	.word	0x00000001
        /*0048*/ 	.word	0x00000001


	//----- nvinfo : EIATTR_CBANK_PARAM_SIZE
	.align		4
.L_17:
        /*004c*/ 	.byte	0x03, 0x19
        /*004e*/ 	.short	0x0010


	//----- nvinfo : EIATTR_PARAM_CBANK
	.align		4
        /*0050*/ 	.byte	0x04, 0x0a
        /*0052*/ 	.short	(.L_19 - .L_18)
	.align		4
.L_18:
        /*0054*/ 	.word	index@(.nv.constant0.triton_poi_fused_clamp_2)
        /*0058*/ 	.short	0x0210
        /*005a*/ 	.short	0x0010


	//----- nvinfo : EIATTR_SW_WAR
	.align		4
.L_19:
        /*005c*/ 	.byte	0x04, 0x36
        /*005e*/ 	.short	(.L_21 - .L_20)
.L_20:
        /*0060*/ 	.word	0x00000008
.L_21:


//--------------------- .nv.callgraph             --------------------------
	.section	.nv.callgraph,"",@"SHT_CUDA_CALLGRAPH"
	.align	4
	.sectionentsize	8
	.align		4
        /*0000*/ 	.word	0x00000000
	.align		4
        /*0004*/ 	.word	0xffffffff
	.align		4
        /*0008*/ 	.word	0x00000000
	.align		4
        /*000c*/ 	.word	0xfffffffe
	.align		4
        /*0010*/ 	.word	0x00000000
	.align		4
        /*0014*/ 	.word	0xfffffffd
	.align		4
        /*0018*/ 	.word	0x00000000
	.align		4
        /*001c*/ 	.word	0xfffffffc


//--------------------- .text.triton_poi_fused_clamp_2 --------------------------
	.section	.text.triton_poi_fused_clamp_2,"ax",@progbits
	.align	128
        .global         triton_poi_fused_clamp_2
        .type           triton_poi_fused_clamp_2,@function
        .size           triton_poi_fused_clamp_2,(.L_x_1 - triton_poi_fused_clamp_2)
        .other          triton_poi_fused_clamp_2,@"STO_CUDA_ENTRY STV_DEFAULT"
triton_poi_fused_clamp_2:
.text.triton_poi_fused_clamp_2:
[----:B------:R-:W0:Y:S02]  /*0000*/  LDC R1, c[0x0][0x28] ;  /* 0x00000a00ff017b82 */ /* 0x000e240000000800 */
[----:B------:R-:W1:Y:S01]  /*0010*/  LDC.64 R2, c[0x0][0x210] ;  /* 0x00008400ff027b82 */ /* 0x000e620000000a00 */
[----:B------:R-:W-:Y:S02]  /*0020*/  ULDC.64 UR4, c[0x0][0x208] ;  /* 0x0000820000047ab9 */ /* 0x000fe40000000a00 */
[----:B-1----:R-:W2:Y:S01]  /*0030*/  LDG.E R5, desc[UR4][R2.64] ;  /* 0x0000000402057981 */ /* 0x002ea2000c1e1900 */
[----:B------:R-:W1:Y:S02]  /*0040*/  S2R R0, SR_TID.X ;  /* 0x0000000000007919 */ /* 0x000e640000002100 */
[----:B-1----:R-:W-:Y:S02]  /*0050*/  LOP3.LUT P2, RZ, R0, 0x1f, RZ, 0xc0, !PT ;  /* 0x0000001f00ff7812 */ /* 0x002fe4000784c0ff */
[C---:B--2---:R-:W-:Y:S02]  /*0060*/  FSETP.GT.AND P0, PT, R5.reuse, 0.5, PT ;  /* 0x3f0000000500780b */ /* 0x044fe40003f04000 */
[----:B------:R-:W-:-:S09]  /*0070*/  FSETP.NAN.AND P1, PT, R5, R5, PT ;  /* 0x000000050500720b */ /* 0x000fd20003f28000 */
[----:B------:R-:W-:Y:S05]  /*0080*/  @P2 EXIT ;  /* 0x000000000000294d */ /* 0x000fea0003800000 */
[----:B------:R-:W0:Y:S01]  /*0090*/  LDC.64 R2, c[0x0][0x218] ;  /* 0x00008600ff027b82 */ /* 0x000e220000000a00 */
[----:B------:R-:W-:-:S04]  /*00a0*/  @!P0 FSEL R5, R5, 0.5, P1 ;  /* 0x3f00000005058808 */ /* 0x000fc80000800000 */
[C---:B------:R-:W-:Y:S02]  /*00b0*/  FSETP.GEU.AND P1, PT, R5.reuse, 2, PT ;  /* 0x400000000500780b */ /* 0x040fe40003f2e000 */
[----:B------:R-:W-:-:S11]  /*00c0*/  FSETP.NAN.AND P0, PT, R5, R5, PT ;  /* 0x000000050500720b */ /* 0x000fd60003f08000 */
[----:B------:R-:W-:-:S05]  /*00d0*/  @P1 SEL R5, R5, 0x40000000, P0 ;  /* 0x4000000005051807 */ /* 0x000fca0000000000 */
[----:B0-----:R-:W-:Y:S01]  /*00e0*/  STG.E desc[UR4][R2.64], R5 ;  /* 0x0000000502007986 */ /* 0x001fe2000c101904 */
[----:B------:R-:W-:Y:S05]  /*00f0*/  EXIT ;  /* 0x000000000000794d */ /* 0x000fea0003800000 */
.L_x_0:
[----:B------:R-:W-:-:S00]  /*0100*/  BRA `(.L_x_0) ;  /* 0xfffffffc00fc7947 */ /* 0x000fc0000383ffff */
[----:B------:R-:W-:-:S00]  /*0110*/  NOP ;  /* 0x0000000000007918 */ /* 0x000fc00000000000 */
        /* <DEDUP_REMOVED lines=14> */
.L_x_1:


//--------------------- .nv.constant0.triton_poi_fused_clamp_2 --------------------------
	.section	.nv.constant0.triton_poi_fused_clamp_2,"a",@progbits
	.sectionflags	@""
	.align	4
.nv.constant0.triton_poi_fused_clamp_2:
	.zero		544
